//
// Generated by NVIDIA NVVM Compiler
//
// Compiler Build ID: CL-36424714
// Cuda compilation tools, release 13.0, V13.0.88
// Based on NVVM 20.0.0
//

.version 9.0
.target sm_100
.address_size 64

	// .globl	_Z7vec_addPfS_S_

.visible .entry _Z7vec_addPfS_S_(
	.param .u64 .ptr .align 1 _Z7vec_addPfS_S__param_0,
	.param .u64 .ptr .align 1 _Z7vec_addPfS_S__param_1,
	.param .u64 .ptr .align 1 _Z7vec_addPfS_S__param_2
)
{
	.reg .pred 	%p<2>;
	.reg .b32 	%r<9>;
	.reg .b32 	%f<68>;
	.reg .b64 	%rd<11>;

	ld.param.u64 	%rd4, [_Z7vec_addPfS_S__param_0];
	ld.param.u64 	%rd5, [_Z7vec_addPfS_S__param_1];
	ld.param.u64 	%rd6, [_Z7vec_addPfS_S__param_2];
	cvta.to.global.u64 	%rd7, %rd6;
	cvta.to.global.u64 	%rd8, %rd5;
	cvta.to.global.u64 	%rd9, %rd4;
	mov.u32 	%r4, %ctaid.x;
	mov.u32 	%r5, %ntid.x;
	mov.u32 	%r6, %tid.x;
	mad.lo.s32 	%r7, %r4, %r5, %r6;
	mul.wide.s32 	%rd10, %r7, 4;
	add.s64 	%rd1, %rd9, %rd10;
	add.s64 	%rd2, %rd8, %rd10;
	add.s64 	%rd3, %rd7, %rd10;
	ld.global.f32 	%f67, [%rd3];
	mov.b32 	%r8, 0;
$L__BB0_1:
	ld.global.f32 	%f4, [%rd1];
	ld.global.f32 	%f5, [%rd2];
	add.f32 	%f6, %f4, %f5;
	add.f32 	%f7, %f67, %f6;
	st.global.f32 	[%rd3], %f7;
	ld.global.f32 	%f8, [%rd1];
	ld.global.f32 	%f9, [%rd2];
	add.f32 	%f10, %f8, %f9;
	add.f32 	%f11, %f7, %f10;
	st.global.f32 	[%rd3], %f11;
	ld.global.f32 	%f12, [%rd1];
	ld.global.f32 	%f13, [%rd2];
	add.f32 	%f14, %f12, %f13;
	add.f32 	%f15, %f11, %f14;
	st.global.f32 	[%rd3], %f15;
	ld.global.f32 	%f16, [%rd1];
	ld.global.f32 	%f17, [%rd2];
	add.f32 	%f18, %f16, %f17;
	add.f32 	%f19, %f15, %f18;
	st.global.f32 	[%rd3], %f19;
	ld.global.f32 	%f20, [%rd1];
	ld.global.f32 	%f21, [%rd2];
	add.f32 	%f22, %f20, %f21;
	add.f32 	%f23, %f19, %f22;
	st.global.f32 	[%rd3], %f23;
	ld.global.f32 	%f24, [%rd1];
	ld.global.f32 	%f25, [%rd2];
	add.f32 	%f26, %f24, %f25;
	add.f32 	%f27, %f23, %f26;
	st.global.f32 	[%rd3], %f27;
	ld.global.f32 	%f28, [%rd1];
	ld.global.f32 	%f29, [%rd2];
	add.f32 	%f30, %f28, %f29;
	add.f32 	%f31, %f27, %f30;
	st.global.f32 	[%rd3], %f31;
	ld.global.f32 	%f32, [%rd1];
	ld.global.f32 	%f33, [%rd2];
	add.f32 	%f34, %f32, %f33;
	add.f32 	%f35, %f31, %f34;
	st.global.f32 	[%rd3], %f35;
	ld.global.f32 	%f36, [%rd1];
	ld.global.f32 	%f37, [%rd2];
	add.f32 	%f38, %f36, %f37;
	add.f32 	%f39, %f35, %f38;
	st.global.f32 	[%rd3], %f39;
	ld.global.f32 	%f40, [%rd1];
	ld.global.f32 	%f41, [%rd2];
	add.f32 	%f42, %f40, %f41;
	add.f32 	%f43, %f39, %f42;
	st.global.f32 	[%rd3], %f43;
	ld.global.f32 	%f44, [%rd1];
	ld.global.f32 	%f45, [%rd2];
	add.f32 	%f46, %f44, %f45;
	add.f32 	%f47, %f43, %f46;
	st.global.f32 	[%rd3], %f47;
	ld.global.f32 	%f48, [%rd1];
	ld.global.f32 	%f49, [%rd2];
	add.f32 	%f50, %f48, %f49;
	add.f32 	%f51, %f47, %f50;
	st.global.f32 	[%rd3], %f51;
	ld.global.f32 	%f52, [%rd1];
	ld.global.f32 	%f53, [%rd2];
	add.f32 	%f54, %f52, %f53;
	add.f32 	%f55, %f51, %f54;
	st.global.f32 	[%rd3], %f55;
	ld.global.f32 	%f56, [%rd1];
	ld.global.f32 	%f57, [%rd2];
	add.f32 	%f58, %f56, %f57;
	add.f32 	%f59, %f55, %f58;
	st.global.f32 	[%rd3], %f59;
	ld.global.f32 	%f60, [%rd1];
	ld.global.f32 	%f61, [%rd2];
	add.f32 	%f62, %f60, %f61;
	add.f32 	%f63, %f59, %f62;
	st.global.f32 	[%rd3], %f63;
	ld.global.f32 	%f64, [%rd1];
	ld.global.f32 	%f65, [%rd2];
	add.f32 	%f66, %f64, %f65;
	add.f32 	%f67, %f63, %f66;
	st.global.f32 	[%rd3], %f67;
	add.s32 	%r8, %r8, 16;
	setp.ne.s32 	%p1, %r8, 1024;
	@%p1 bra 	$L__BB0_1;
	ret;

}


// ===== COMPILED SASS (sm_100) =====

	.target	sm_100

	.elftype	@"ET_EXEC"


//--------------------- .note.nv.tkinfo           --------------------------
	.section	.note.nv.tkinfo,"",@"SHT_NOTE"
	.sectionflags	@"SHF_NOTE_NV_TKINFO"
	.tkinfo
        /*0018*/ 	.word	0x00000002
        /*0030*/ 	.string	""
        /*0030*/ 	.string	"ptxas"
        /*0030*/ 	.string	"Cuda compilation tools, release 13.0, V13.0.88"
        /*0030*/ 	.string	"Build cuda_13.0.r13.0/compiler.36424714_0"
        /*0030*/ 	.string	"-arch sm_100 -m 64 "



//--------------------- .note.nv.cuinfo           --------------------------
	.section	.note.nv.cuinfo,"",@"SHT_NOTE"
	.sectionflags	@"SHF_NOTE_NV_CUINFO"
        /*0018*/ 	.short	0x0002
        /*001a*/ 	.short	0x0064
        /*001c*/ 	.short	0x0082
	.zero		2


//--------------------- .nv.info                  --------------------------
	.section	.nv.info,"",@"SHT_CUDA_INFO"
	.align	4


	//----- nvinfo : EIATTR_REGCOUNT
	.align		4
        /*0000*/ 	.byte	0x04, 0x2f
        /*0002*/ 	.short	(.L_1 - .L_0)
	.align		4
.L_0:
        /*0004*/ 	.word	index@(_Z7vec_addPfS_S_)
        /*0008*/ 	.word	0x00000010


	//----- nvinfo : EIATTR_FRAME_SIZE
	.align		4
.L_1:
        /*000c*/ 	.byte	0x04, 0x11
        /*000e*/ 	.short	(.L_3 - .L_2)
	.align		4
.L_2:
        /*0010*/ 	.word	index@(_Z7vec_addPfS_S_)
        /*0014*/ 	.word	0x00000000


	//----- nvinfo : EIATTR_MIN_STACK_SIZE
	.align		4
.L_3:
        /*0018*/ 	.byte	0x04, 0x12
        /*001a*/ 	.short	(.L_5 - .L_4)
	.align		4
.L_4:
        /*001c*/ 	.word	index@(_Z7vec_addPfS_S_)
        /*0020*/ 	.word	0x00000000
.L_5:


//--------------------- .nv.compat                --------------------------
	.section	.nv.compat,"",@"SHT_CUDA_COMPAT_INFO"
	.align	4
        /*0000*/ 	.byte	0x02, 0x09, 0x00, 0x00, 0x02, 0x02, 0x01, 0x00, 0x02, 0x05, 0x05, 0x00, 0x03, 0x07, 0x01, 0x01
        /*0010*/ 	.byte	0x02, 0x03, 0x00, 0x00, 0x02, 0x06, 0x01, 0x00, 0x04, 0x0b, 0x08, 0x00, 0x09, 0x00, 0x00, 0x00
        /*0020*/ 	.byte	0x00, 0x00, 0x00, 0x00


//--------------------- .nv.info._Z7vec_addPfS_S_ --------------------------
	.section	.nv.info._Z7vec_addPfS_S_,"",@"SHT_CUDA_INFO"
	.sectionflags	@""
	.align	4


	//----- nvinfo : EIATTR_CUDA_API_VERSION
	.align		4
        /*0000*/ 	.byte	0x04, 0x37
        /*0002*/ 	.short	(.L_7 - .L_6)
.L_6:
        /*0004*/ 	.word	0x00000082


	//----- nvinfo : EIATTR_KPARAM_INFO
	.align		4
.L_7:
        /*0008*/ 	.byte	0x04, 0x17
        /*000a*/ 	.short	(.L_9 - .L_8)
.L_8:
        /*000c*/ 	.word	0x00000000
        /*0010*/ 	.short	0x0002
        /*0012*/ 	.short	0x0010
        /*0014*/ 	.byte	0x00, 0xf5, 0x21, 0x00


	//----- nvinfo : EIATTR_KPARAM_INFO
	.align		4
.L_9:
        /*0018*/ 	.byte	0x04, 0x17
        /*001a*/ 	.short	(.L_11 - .L_10)
.L_10:
        /*001c*/ 	.word	0x00000000
        /*0020*/ 	.short	0x0001
        /*0022*/ 	.short	0x0008
        /*0024*/ 	.byte	0x00, 0xf5, 0x21, 0x00


	//----- nvinfo : EIATTR_KPARAM_INFO
	.align		4
.L_11:
        /*0028*/ 	.byte	0x04, 0x17
        /*002a*/ 	.short	(.L_13 - .L_12)
.L_12:
        /*002c*/ 	.word	0x00000000
        /*0030*/ 	.short	0x0000
        /*0032*/ 	.short	0x0000
        /*0034*/ 	.byte	0x00, 0xf5, 0x21, 0x00


	//----- nvinfo : EIATTR_SPARSE_MMA_MASK
	.align		4
.L_13:
        /*0038*/ 	.byte	0x03, 0x50
        /*003a*/ 	.short	0x0000


	//----- nvinfo : EIATTR_MAXREG_COUNT
	.align		4
        /*003c*/ 	.byte	0x03, 0x1b
        /*003e*/ 	.short	0x00ff


	//----- nvinfo : EIATTR_MERCURY_ISA_VERSION
	.align		4
        /*0040*/ 	.byte	0x03, 0x5f
        /*0042*/ 	.short	0x0101


	//----- nvinfo : EIATTR_VRC_CTA_INIT_COUNT
	.align		4
        /*0044*/ 	.byte	0x02, 0x4a
	.zero		1
	.zero		1


	//----- nvinfo : EIATTR_EXIT_INSTR_OFFSETS
	.align		4
        /*0048*/ 	.byte	0x04, 0x1c
        /*004a*/ 	.short	(.L_15 - .L_14)


	//   ....[0]....
.L_14:
        /*004c*/ 	.word	0x00000610


	//----- nvinfo : EIATTR_CBANK_PARAM_SIZE
	.align		4
.L_15:
        /*0050*/ 	.byte	0x03, 0x19
        /*0052*/ 	.short	0x0018


	//----- nvinfo : EIATTR_PARAM_CBANK
	.align		4
        /*0054*/ 	.byte	0x04, 0x0a
        /*0056*/ 	.short	(.L_17 - .L_16)
	.align		4
.L_16:
        /*0058*/ 	.word	index@(.nv.constant0._Z7vec_addPfS_S_)
        /*005c*/ 	.short	0x0380
        /*005e*/ 	.short	0x0018


	//----- nvinfo : EIATTR_SW_WAR
	.align		4
.L_17:
        /*0060*/ 	.byte	0x04, 0x36
        /*0062*/ 	.short	(.L_19 - .L_18)
.L_18:
        /*0064*/ 	.word	0x00000008
.L_19:


//--------------------- .nv.callgraph             --------------------------
	.section	.nv.callgraph,"",@"SHT_CUDA_CALLGRAPH"
	.align	4
	.sectionentsize	8
	.align		4
        /*0000*/ 	.word	0x00000000
	.align		4
        /*0004*/ 	.word	0xffffffff
	.align		4
        /*0008*/ 	.word	0x00000000
	.align		4
        /*000c*/ 	.word	0xfffffffe
	.align		4
        /*0010*/ 	.word	0x00000000
	.align		4
        /*0014*/ 	.word	0xfffffffd
	.align		4
        /*0018*/ 	.word	0x00000000
	.align		4
        /*001c*/ 	.word	0xfffffffc


//--------------------- .text._Z7vec_addPfS_S_    --------------------------
	.section	.text._Z7vec_addPfS_S_,"ax",@progbits
	.align	128
        .global         _Z7vec_addPfS_S_
        .type           _Z7vec_addPfS_S_,@function
        .size           _Z7vec_addPfS_S_,(.L_x_2 - _Z7vec_addPfS_S_)
        .other          _Z7vec_addPfS_S_,@"STO_CUDA_ENTRY STV_DEFAULT"
_Z7vec_addPfS_S_:
.text._Z7vec_addPfS_S_:
[----:B------:R-:W-:Y:S01]  /*0000*/  LDC R1, c[0x0][0x37c] ;  /* 0x0000df00ff017b82 */ /* 0x000fe20000000800 */
[----:B------:R-:W0:Y:S07]  /*0010*/  S2R R0, SR_TID.X ;  /* 0x0000000000007919 */ /* 0x000e2e0000002100 */
[----:B------:R-:W0:Y:S01]  /*0020*/  S2UR UR4, SR_CTAID.X ;  /* 0x00000000000479c3 */ /* 0x000e220000002500 */
[----:B------:R-:W1:Y:S07]  /*0030*/  LDCU.64 UR6, c[0x0][0x358] ;  /* 0x00006b00ff0677ac */ /* 0x000e6e0008000a00 */
[----:B------:R-:W0:Y:S08]  /*0040*/  LDC R9, c[0x0][0x360] ;  /* 0x0000d800ff097b82 */ /* 0x000e300000000800 */
[----:B------:R-:W2:Y:S08]  /*0050*/  LDC.64 R2, c[0x0][0x390] ;  /* 0x0000e400ff027b82 */ /* 0x000eb00000000a00 */
[----:B------:R-:W3:Y:S01]  /*0060*/  LDC.64 R4, c[0x0][0x380] ;  /* 0x0000e000ff047b82 */ /* 0x000ee20000000a00 */
[----:B0-----:R-:W-:-:S07]  /*0070*/  IMAD R9, R9, UR4, R0 ;  /* 0x0000000409097c24 */ /* 0x001fce000f8e0200 */
[----:B------:R-:W0:Y:S01]  /*0080*/  LDC.64 R6, c[0x0][0x388] ;  /* 0x0000e200ff067b82 */ /* 0x000e220000000a00 */
[----:B--2---:R-:W-:-:S05]  /*0090*/  IMAD.WIDE R2, R9, 0x4, R2 ;  /* 0x0000000409027825 */ /* 0x004fca00078e0202 */
[----:B-1----:R1:W5:Y:S01]  /*00a0*/  LDG.E R11, desc[UR6][R2.64] ;  /* 0x00000006020b7981 */ /* 0x002362000c1e1900 */
[----:B------:R-:W-:Y:S01]  /*00b0*/  UMOV UR4, URZ ;  /* 0x000000ff00047c82 */ /* 0x000fe20008000000 */
[----:B---3--:R-:W-:-:S04]  /*00c0*/  IMAD.WIDE R4, R9, 0x4, R4 ;  /* 0x0000000409047825 */ /* 0x008fc800078e0204 */
[----:B01----:R-:W-:-:S07]  /*00d0*/  IMAD.WIDE R6, R9, 0x4, R6 ;  /* 0x0000000409067825 */ /* 0x003fce00078e0206 */
.L_x_0:
[----:B------:R-:W2:Y:S04]  /*00e0*/  LDG.E R0, desc[UR6][R4.64] ;  /* 0x0000000604007981 */ /* 0x000ea8000c1e1900 */
[----:B-1----:R-:W2:Y:S02]  /*00f0*/  LDG.E R9, desc[UR6][R6.64] ;  /* 0x0000000606097981 */ /* 0x002ea4000c1e1900 */
[----:B--2---:R-:W-:-:S04]  /*0100*/  FADD R0, R0, R9 ;  /* 0x0000000900007221 */ /* 0x004fc80000000000 */
[----:B-----5:R-:W-:-:S05]  /*0110*/  FADD R11, R0, R11 ;  /* 0x0000000b000b7221 */ /* 0x020fca0000000000 */
[----:B------:R0:W-:Y:S04]  /*0120*/  STG.E desc[UR6][R2.64], R11 ;  /* 0x0000000b02007986 */ /* 0x0001e8000c101906 */
[----:B------:R-:W2:Y:S04]  /*0130*/  LDG.E R0, desc[UR6][R4.64] ;  /* 0x0000000604007981 */ /* 0x000ea8000c1e1900 */
[----:B------:R-:W2:Y:S02]  /*0140*/  LDG.E R9, desc[UR6][R6.64] ;  /* 0x0000000606097981 */ /* 0x000ea4000c1e1900 */
[----:B--2---:R-:W-:-:S04]  /*0150*/  FADD R0, R0, R9 ;  /* 0x0000000900007221 */ /* 0x004fc80000000000 */
[----:B------:R-:W-:-:S05]  /*0160*/  FADD R9, R11, R0 ;  /* 0x000000000b097221 */ /* 0x000fca0000000000 */
[----:B------:R1:W-:Y:S04]  /*0170*/  STG.E desc[UR6][R2.64], R9 ;  /* 0x0000000902007986 */ /* 0x0003e8000c101906 */
[----:B------:R-:W2:Y:S04]  /*0180*/  LDG.E R0, desc[UR6][R4.64] ;  /* 0x0000000604007981 */ /* 0x000ea8000c1e1900 */
[----:B------:R-:W2:Y:S02]  /*0190*/  LDG.E R13, desc[UR6][R6.64] ;  /* 0x00000006060d7981 */ /* 0x000ea4000c1e1900 */
[----:B--2---:R-:W-:-:S04]  /*01a0*/  FADD R0, R0, R13 ;  /* 0x0000000d00007221 */ /* 0x004fc80000000000 */
[----:B------:R-:W-:-:S05]  /*01b0*/  FADD R13, R9, R0 ;  /* 0x00000000090d7221 */ /* 0x000fca0000000000 */
[----:B------:R2:W-:Y:S04]  /*01c0*/  STG.E desc[UR6][R2.64], R13 ;  /* 0x0000000d02007986 */ /* 0x0005e8000c101906 */
[----:B------:R-:W3:Y:S04]  /*01d0*/  LDG.E R0, desc[UR6][R4.64] ;  /* 0x0000000604007981 */ /* 0x000ee8000c1e1900 */
[----:B0-----:R-:W3:Y:S02]  /*01e0*/  LDG.E R11, desc[UR6][R6.64] ;  /* 0x00000006060b7981 */ /* 0x001ee4000c1e1900 */
[----:B---3--:R-:W-:-:S04]  /*01f0*/  FADD R0, R0, R11 ;  /* 0x0000000b00007221 */ /* 0x008fc80000000000 */
[----:B------:R-:W-:-:S05]  /*0200*/  FADD R11, R13, R0 ;  /* 0x000000000d0b7221 */ /* 0x000fca0000000000 */
[----:B------:R0:W-:Y:S04]  /*0210*/  STG.E desc[UR6][R2.64], R11 ;  /* 0x0000000b02007986 */ /* 0x0001e8000c101906 */
[----:B------:R-:W3:Y:S04]  /*0220*/  LDG.E R0, desc[UR6][R4.64] ;  /* 0x0000000604007981 */ /* 0x000ee8000c1e1900 */
[----:B-1----:R-:W3:Y:S02]  /*0230*/  LDG.E R9, desc[UR6][R6.64] ;  /* 0x0000000606097981 */ /* 0x002ee4000c1e1900 */
[----:B---3--:R-:W-:-:S04]  /*0240*/  FADD R0, R0, R9 ;  /* 0x0000000900007221 */ /* 0x008fc80000000000 */
[----:B------:R-:W-:-:S05]  /*0250*/  FADD R9, R11, R0 ;  /* 0x000000000b097221 */ /* 0x000fca0000000000 */
[----:B------:R1:W-:Y:S04]  /*0260*/  STG.E desc[UR6][R2.64], R9 ;  /* 0x0000000902007986 */ /* 0x0003e8000c101906 */
[----:B------:R-:W3:Y:S04]  /*0270*/  LDG.E R0, desc[UR6][R4.64] ;  /* 0x0000000604007981 */ /* 0x000ee8000c1e1900 */
[----:B--2---:R-:W3:Y:S02]  /*0280*/  LDG.E R13, desc[UR6][R6.64] ;  /* 0x00000006060d7981 */ /* 0x004ee4000c1e1900 */
[----:B---3--:R-:W-:-:S04]  /*0290*/  FADD R0, R0, R13 ;  /* 0x0000000d00007221 */ /* 0x008fc80000000000 */
        /* <DEDUP_REMOVED lines=47> */
[----:B------:R-:W2:Y:S04]  /*0590*/  LDG.E R0, desc[UR6][R4.64] ;  /* 0x0000000604007981 */ /* 0x000ea8000c1e1900 */
[----:B0-----:R-:W2:Y:S01]  /*05a0*/  LDG.E R11, desc[UR6][R6.64] ;  /* 0x00000006060b7981 */ /* 0x001ea2000c1e1900 */
[----:B------:R-:W-:-:S04]  /*05b0*/  UIADD3 UR4, UPT, UPT, UR4, 0x10, URZ ;  /* 0x0000001004047890 */ /* 0x000fc8000fffe0ff */
[----:B------:R-:W-:Y:S01]  /*05c0*/  UISETP.NE.AND UP0, UPT, UR4, 0x400, UPT ;  /* 0x000004000400788c */ /* 0x000fe2000bf05270 */
[----:B--2---:R-:W-:-:S04]  /*05d0*/  FADD R0, R0, R11 ;  /* 0x0000000b00007221 */ /* 0x004fc80000000000 */
[----:B------:R-:W-:-:S05]  /*05e0*/  FADD R11, R13, R0 ;  /* 0x000000000d0b7221 */ /* 0x000fca0000000000 */
[----:B------:R1:W-:Y:S01]  /*05f0*/  STG.E desc[UR6][R2.64], R11 ;  /* 0x0000000b02007986 */ /* 0x0003e2000c101906 */
[----:B------:R-:W-:Y:S05]  /*0600*/  BRA.U UP0, `(.L_x_0) ;  /* 0xfffffff900b47547 */ /* 0x000fea000b83ffff */
[----:B------:R-:W-:Y:S05]  /*0610*/  EXIT ;  /* 0x000000000000794d */ /* 0x000fea0003800000 */
.L_x_1:
[----:B------:R-:W-:-:S00]  /*0620*/  BRA `(.L_x_1) ;  /* 0xfffffffc00fc7947 */ /* 0x000fc0000383ffff */
[----:B------:R-:W-:-:S00]  /*0630*/  NOP ;  /* 0x0000000000007918 */ /* 0x000fc00000000000 */
        /* <DEDUP_REMOVED lines=12> */
.L_x_2:


//--------------------- .nv.shared.reserved.0     --------------------------
	.section	.nv.shared.reserved.0,"aw",@nobits
	.weak		__nv_reservedSMEM_offset_0_alias
	.size		__nv_reservedSMEM_offset_0_alias, 0, 64
	.other		__nv_reservedSMEM_offset_0_alias,@"STO_CUDA_RESERVED_SHARED STV_DEFAULT"
__nv_reservedSMEM_offset_0_alias:
	.zero		0
	.zero		64


//--------------------- .nv.constant0._Z7vec_addPfS_S_ --------------------------
	.section	.nv.constant0._Z7vec_addPfS_S_,"a",@progbits
	.sectionflags	@""
	.align	4
.nv.constant0._Z7vec_addPfS_S_:
	.zero		920


//--------------------- SYMBOLS --------------------------

	.type		.nv.reservedSmem.offset0,@object
	.size		.nv.reservedSmem.offset0,0x4
